	.headerflags	@"EF_CUDA_TEXMODE_UNIFIED EF_CUDA_64BIT_ADDRESS EF_CUDA_ACCELERATORS EF_CUDA_SM90 EF_CUDA_VIRTUAL_SM(EF_CUDA_SM90)"
	.elftype	@"ET_EXEC"


//--------------------- .nv.info                  --------------------------
	.section	.nv.info,"",@"SHT_CUDA_INFO"
	.align	4


	//----- nvinfo : EIATTR_REGCOUNT
	.align		4
        /*0000*/ 	.byte	0x04, 0x2f
        /*0002*/ 	.short	(.L_3 - .L_2)
	.align		4
.L_2:
        /*0004*/ 	.word	index@(triton_poi_fused__native_batch_norm_legit_no_training_convolution_relu_23)
        /*0008*/ 	.word	0x00000020


	//----- nvinfo : EIATTR_MIN_STACK_SIZE
	.align		4
.L_3:
        /*000c*/ 	.byte	0x04, 0x12
        /*000e*/ 	.short	(.L_5 - .L_4)
	.align		4
.L_4:
        /*0010*/ 	.word	index@(triton_poi_fused__native_batch_norm_legit_no_training_convolution_relu_23)
        /*0014*/ 	.word	0x00000000


	//----- nvinfo : EIATTR_FRAME_SIZE
	.align		4
.L_5:
        /*0018*/ 	.byte	0x04, 0x11
        /*001a*/ 	.short	(.L_7 - .L_6)
	.align		4
.L_6:
        /*001c*/ 	.word	index@(triton_poi_fused__native_batch_norm_legit_no_training_convolution_relu_23)
        /*0020*/ 	.word	0x00000000


	//----- nvinfo : EIATTR_MIN_STACK_SIZE
	.align		4
.L_7:
        /*0024*/ 	.byte	0x04, 0x12
        /*0026*/ 	.short	(.L_9 - .L_8)
	.align		4
.L_8:
        /*0028*/ 	.word	index@(triton_poi_fused__native_batch_norm_legit_no_training_convolution_relu_23)
        /*002c*/ 	.word	0x00000000
.L_9:


//--------------------- .nv.info.triton_poi_fused__native_batch_norm_legit_no_training_convolution_relu_23 --------------------------
	.section	.nv.info.triton_poi_fused__native_batch_norm_legit_no_training_convolution_relu_23,"",@"SHT_CUDA_INFO"
	.sectionflags	@""
	.align	4


	//----- nvinfo : EIATTR_CUDA_API_VERSION
	.align		4
        /*0000*/ 	.byte	0x04, 0x37
        /*0002*/ 	.short	(.L_11 - .L_10)
.L_10:
        /*0004*/ 	.word	0x0000007c


	//----- nvinfo : EIATTR_KPARAM_INFO
	.align		4
.L_11:
        /*0008*/ 	.byte	0x04, 0x17
        /*000a*/ 	.short	(.L_13 - .L_12)
.L_12:
        /*000c*/ 	.word	0x00000000
        /*0010*/ 	.short	0x0007
        /*0012*/ 	.short	0x0038
        /*0014*/ 	.byte	0x00, 0xf0, 0x11, 0x00


	//----- nvinfo : EIATTR_KPARAM_INFO
	.align		4
.L_13:
        /*0018*/ 	.byte	0x04, 0x17
        /*001a*/ 	.short	(.L_15 - .L_14)
.L_14:
        /*001c*/ 	.word	0x00000000
        /*0020*/ 	.short	0x0006
        /*0022*/ 	.short	0x0030
        /*0024*/ 	.byte	0x00, 0xf4, 0x21, 0x00


	//----- nvinfo : EIATTR_KPARAM_INFO
	.align		4
.L_15:
        /*0028*/ 	.byte	0x04, 0x17
        /*002a*/ 	.short	(.L_17 - .L_16)
.L_16:
        /*002c*/ 	.word	0x00000000
        /*0030*/ 	.short	0x0005
        /*0032*/ 	.short	0x0028
        /*0034*/ 	.byte	0x00, 0xf4, 0x21, 0x00


	//----- nvinfo : EIATTR_KPARAM_INFO
	.align		4
.L_17:
        /*0038*/ 	.byte	0x04, 0x17
        /*003a*/ 	.short	(.L_19 - .L_18)
.L_18:
        /*003c*/ 	.word	0x00000000
        /*0040*/ 	.short	0x0004
        /*0042*/ 	.short	0x0020
        /*0044*/ 	.byte	0x00, 0xf4, 0x21, 0x00


	//----- nvinfo : EIATTR_KPARAM_INFO
	.align		4
.L_19:
        /*0048*/ 	.byte	0x04, 0x17
        /*004a*/ 	.short	(.L_21 - .L_20)
.L_20:
        /*004c*/ 	.word	0x00000000
        /*0050*/ 	.short	0x0003
        /*0052*/ 	.short	0x0018
        /*0054*/ 	.byte	0x00, 0xf4, 0x21, 0x00


	//----- nvinfo : EIATTR_KPARAM_INFO
	.align		4
.L_21:
        /*0058*/ 	.byte	0x04, 0x17
        /*005a*/ 	.short	(.L_23 - .L_22)
.L_22:
        /*005c*/ 	.word	0x00000000
        /*0060*/ 	.short	0x0002
        /*0062*/ 	.short	0x0010
        /*0064*/ 	.byte	0x00, 0xf4, 0x21, 0x00


	//----- nvinfo : EIATTR_KPARAM_INFO
	.align		4
.L_23:
        /*0068*/ 	.byte	0x04, 0x17
        /*006a*/ 	.short	(.L_25 - .L_24)
.L_24:
        /*006c*/ 	.word	0x00000000
        /*0070*/ 	.short	0x0001
        /*0072*/ 	.short	0x0008
        /*0074*/ 	.byte	0x00, 0xf4, 0x21, 0x00


	//----- nvinfo : EIATTR_KPARAM_INFO
	.align		4
.L_25:
        /*0078*/ 	.byte	0x04, 0x17
        /*007a*/ 	.short	(.L_27 - .L_26)
.L_26:
        /*007c*/ 	.word	0x00000000
        /*0080*/ 	.short	0x0000
        /*0082*/ 	.short	0x0000
        /*0084*/ 	.byte	0x00, 0xf4, 0x21, 0x00


	//----- nvinfo : EIATTR_SPARSE_MMA_MASK
	.align		4
.L_27:
        /*0088*/ 	.byte	0x03, 0x50
        /*008a*/ 	.short	0x0000


	//----- nvinfo : EIATTR_MAXREG_COUNT
	.align		4
        /*008c*/ 	.byte	0x03, 0x1b
        /*008e*/ 	.short	0x00ff


	//----- nvinfo : EIATTR_EXIT_INSTR_OFFSETS
	.align		4
        /*0090*/ 	.byte	0x04, 0x1c
        /*0092*/ 	.short	(.L_29 - .L_28)


	//   ....[0]....
.L_28:
        /*0094*/ 	.word	0x00000800


	//----- nvinfo : EIATTR_REQNTID
	.align		4
.L_29:
        /*0098*/ 	.byte	0x04, 0x10
        /*009a*/ 	.short	(.L_31 - .L_30)
.L_30:
        /*009c*/ 	.word	0x00000080
        /*00a0*/ 	.word	0x00000001
        /*00a4*/ 	.word	0x00000001


	//----- nvinfo : EIATTR_CBANK_PARAM_SIZE
	.align		4
.L_31:
        /*00a8*/ 	.byte	0x03, 0x19
        /*00aa*/ 	.short	0x003c


	//----- nvinfo : EIATTR_PARAM_CBANK
	.align		4
        /*00ac*/ 	.byte	0x04, 0x0a
        /*00ae*/ 	.short	(.L_33 - .L_32)
	.align		4
.L_32:
        /*00b0*/ 	.word	index@(.nv.constant0.triton_poi_fused__native_batch_norm_legit_no_training_convolution_relu_23)
        /*00b4*/ 	.short	0x0210
        /*00b6*/ 	.short	0x003c


	//----- nvinfo : EIATTR_SW_WAR
	.align		4
.L_33:
        /*00b8*/ 	.byte	0x04, 0x36
        /*00ba*/ 	.short	(.L_35 - .L_34)
.L_34:
        /*00bc*/ 	.word	0x00000008
.L_35:


//--------------------- .nv.callgraph             --------------------------
	.section	.nv.callgraph,"",@"SHT_CUDA_CALLGRAPH"
	.align	4
	.sectionentsize	8
	.align		4
        /*0000*/ 	.word	0x00000000
	.align		4
        /*0004*/ 	.word	0xffffffff
	.align		4
        /*0008*/ 	.word	0x00000000
	.align		4
        /*000c*/ 	.word	0xfffffffe
	.align		4
        /*0010*/ 	.word	0x00000000
	.align		4
        /*0014*/ 	.word	0xfffffffd
	.align		4
        /*0018*/ 	.word	0x00000000
	.align		4
        /*001c*/ 	.word	0xfffffffc


//--------------------- .nv.constant4             --------------------------
	.section	.nv.constant4,"a",@progbits
	.align	8
	.align		8
.nv.constant4:
        /*0000*/ 	.dword	_$_str
	.align		8
        /*0008*/ 	.dword	_$_str_$_2


//--------------------- .text.triton_poi_fused__native_batch_norm_legit_no_training_convolution_relu_23 --------------------------
	.section	.text.triton_poi_fused__native_batch_norm_legit_no_training_convolution_relu_23,"ax",@progbits
	.align	128
        .global         triton_poi_fused__native_batch_norm_legit_no_training_convolution_relu_23
        .type           triton_poi_fused__native_batch_norm_legit_no_training_convolution_relu_23,@function
        .size           triton_poi_fused__native_batch_norm_legit_no_training_convolution_relu_23,(.L_x_1 - triton_poi_fused__native_batch_norm_legit_no_training_convolution_relu_23)
        .other          triton_poi_fused__native_batch_norm_legit_no_training_convolution_relu_23,@"STO_CUDA_ENTRY STV_DEFAULT"
triton_poi_fused__native_batch_norm_legit_no_training_convolution_relu_23:
.text.triton_poi_fused__native_batch_norm_legit_no_training_convolution_relu_23:
[----:B------:R-:W-:Y:S01]  /*0000*/  LDC R1, c[0x0][0x28] ;  /* 0x00000a00ff017b82 */ /* 0x000fe20000000800 */
[----:B------:R-:W1:Y:S07]  /*0010*/  S2R R0, SR_TID.X ;  /* 0x0000000000007919 */ /* 0x000e6e0000002100 */
[----:B------:R-:W2:Y:S01]  /*0020*/  LDC.64 R4, c[0x0][0x228] ;  /* 0x00008a00ff047b82 */ /* 0x000ea20000000a00 */
[----:B------:R-:W-:Y:S01]  /*0030*/  ULDC.64 UR4, c[0x0][0x208] ;  /* 0x0000820000047ab9 */ /* 0x000fe20000000a00 */
[----:B------:R-:W3:Y:S06]  /*0040*/  S2R R3, SR_CTAID.X ;  /* 0x0000000000037919 */ /* 0x000eec0000002500 */
[----:B------:R-:W4:Y:S08]  /*0050*/  LDC.64 R28, c[0x0][0x218] ;  /* 0x00008600ff1c7b82 */ /* 0x000f300000000a00 */
[----:B------:R-:W5:Y:S08]  /*0060*/  LDC.64 R26, c[0x0][0x220] ;  /* 0x00008800ff1a7b82 */ /* 0x000f700000000a00 */
[----:B------:R-:W2:Y:S01]  /*0070*/  LDC.64 R22, c[0x0][0x230] ;  /* 0x00008c00ff167b82 */ /* 0x000ea20000000a00 */
[----:B-1----:R-:W-:-:S04]  /*0080*/  SHF.L.U32 R0, R0, 0x2, RZ ;  /* 0x0000000200007819 */ /* 0x002fc800000006ff */
[----:B------:R-:W-:-:S04]  /*0090*/  LOP3.LUT R0, R0, 0x1fc, RZ, 0xc0, !PT ;  /* 0x000001fc00007812 */ /* 0x000fc800078ec0ff */
[----:B---3--:R-:W-:-:S04]  /*00a0*/  LEA R0, R3, R0, 0xa ;  /* 0x0000000003007211 */ /* 0x008fc800078e50ff */
[----:B------:R-:W-:Y:S01]  /*00b0*/  IADD3 R2, R0, 0x200, RZ ;  /* 0x0000020000027810 */ /* 0x000fe20007ffe0ff */
[----:B------:R-:W-:-:S04]  /*00c0*/  IMAD.HI R3, R0, 0x78787879, RZ ;  /* 0x7878787900037827 */ /* 0x000fc800078e02ff */
[----:B------:R-:W-:Y:S01]  /*00d0*/  IMAD.HI R6, R2, 0x78787879, RZ ;  /* 0x7878787902067827 */ /* 0x000fe200078e02ff */
[----:B------:R-:W-:-:S04]  /*00e0*/  SHF.R.U32.HI R2, RZ, 0x1f, R3 ;  /* 0x0000001fff027819 */ /* 0x000fc80000011603 */
[----:B------:R-:W-:Y:S01]  /*00f0*/  LEA.HI.SX32 R3, R3, R2, 0x15 ;  /* 0x0000000203037211 */ /* 0x000fe200078faaff */
[----:B------:R-:W-:Y:S01]  /*0100*/  HFMA2.MMA R2, -RZ, RZ, 0, 0 ;  /* 0x00000000ff027435 */ /* 0x000fe200000001ff */
[----:B------:R-:W-:-:S04]  /*0110*/  SHF.R.U32.HI R7, RZ, 0x1f, R6 ;  /* 0x0000001fff077819 */ /* 0x000fc80000011606 */
[----:B------:R-:W-:Y:S02]  /*0120*/  LEA.HI.SX32 R7, R6, R7, 0x15 ;  /* 0x0000000706077211 */ /* 0x000fe400078faaff */
[----:B------:R-:W-:-:S03]  /*0130*/  MOV R6, RZ ;  /* 0x000000ff00067202 */ /* 0x000fc60000000f00 */
[----:B------:R-:W-:-:S04]  /*0140*/  IMAD.HI R2, R3, -0x6db6db6d, R2 ;  /* 0x9249249303027827 */ /* 0x000fc800078e0202 */
[----:B------:R-:W-:Y:S01]  /*0150*/  IMAD.HI R6, R7, -0x6db6db6d, R6 ;  /* 0x9249249307067827 */ /* 0x000fe200078e0206 */
[----:B------:R-:W-:-:S04]  /*0160*/  SHF.R.U32.HI R9, RZ, 0x1f, R2 ;  /* 0x0000001fff097819 */ /* 0x000fc80000011602 */
[----:B------:R-:W-:Y:S02]  /*0170*/  LEA.HI.SX32 R9, R2, R9, 0x1a ;  /* 0x0000000902097211 */ /* 0x000fe400078fd2ff */
[----:B------:R-:W-:-:S03]  /*0180*/  SHF.R.U32.HI R11, RZ, 0x1f, R6 ;  /* 0x0000001fff0b7819 */ /* 0x000fc60000011606 */
[----:B------:R-:W-:Y:S01]  /*0190*/  IMAD R9, R9, -0x70, R3 ;  /* 0xffffff9009097824 */ /* 0x000fe200078e0203 */
[----:B------:R-:W-:-:S03]  /*01a0*/  LEA.HI.SX32 R3, R6, R11, 0x1a ;  /* 0x0000000b06037211 */ /* 0x000fc600078fd2ff */
[----:B--2---:R-:W-:-:S04]  /*01b0*/  IMAD.WIDE R12, R9, 0x4, R4 ;  /* 0x00000004090c7825 */ /* 0x004fc800078e0204 */
[----:B------:R-:W-:Y:S01]  /*01c0*/  IMAD R3, R3, -0x70, R7 ;  /* 0xffffff9003037824 */ /* 0x000fe200078e0207 */
[----:B------:R-:W2:Y:S01]  /*01d0*/  LDG.E.EL R21, desc[UR4][R12.64] ;  /* 0x000000040c157981 */ /* 0x000ea2000c2e1900 */
[----:B------:R-:W1:Y:S02]  /*01e0*/  LDC.64 R6, c[0x0][0x210] ;  /* 0x00008400ff067b82 */ /* 0x000e640000000a00 */
[----:B------:R-:W-:-:S06]  /*01f0*/  IMAD.WIDE R24, R3, 0x4, R4 ;  /* 0x0000000403187825 */ /* 0x000fcc00078e0204 */
[----:B------:R-:W3:Y:S01]  /*0200*/  LDG.E.EL R24, desc[UR4][R24.64] ;  /* 0x0000000418187981 */ /* 0x000ee2000c2e1900 */
[----:B------:R-:W5:Y:S01]  /*0210*/  LDC.64 R4, c[0x0][0x238] ;  /* 0x00008e00ff047b82 */ /* 0x000f620000000a00 */
[----:B----4-:R-:W-:-:S05]  /*0220*/  IMAD.WIDE R10, R9, 0x4, R28 ;  /* 0x00000004090a7825 */ /* 0x010fca00078e021c */
[----:B------:R5:W4:Y:S01]  /*0230*/  LDG.E.EL R19, desc[UR4][R10.64] ;  /* 0x000000040a137981 */ /* 0x000b22000c2e1900 */
[----:B-1----:R-:W-:-:S04]  /*0240*/  IMAD.WIDE R6, R0, 0x4, R6 ;  /* 0x0000000400067825 */ /* 0x002fc800078e0206 */
[C---:B-----5:R-:W-:Y:S01]  /*0250*/  IMAD.WIDE R10, R9.reuse, 0x4, R26 ;  /* 0x00000004090a7825 */ /* 0x060fe200078e021a */
[----:B------:R-:W4:Y:S04]  /*0260*/  LDG.E.128 R12, desc[UR4][R6.64] ;  /* 0x00000004060c7981 */ /* 0x000f28000c1e1d00 */
[----:B------:R-:W5:Y:S01]  /*0270*/  LDG.E.EL R18, desc[UR4][R10.64] ;  /* 0x000000040a127981 */ /* 0x000f62000c2e1900 */
[----:B0-----:R-:W-:-:S04]  /*0280*/  IMAD.WIDE R16, R9, 0x4, R22 ;  /* 0x0000000409107825 */ /* 0x001fc800078e0216 */
[----:B------:R-:W-:Y:S02]  /*0290*/  IMAD.WIDE R8, R9, 0x4, R4 ;  /* 0x0000000409087825 */ /* 0x000fe400078e0204 */
[----:B------:R-:W5:Y:S02]  /*02a0*/  LDG.E.EL R17, desc[UR4][R16.64] ;  /* 0x0000000410117981 */ /* 0x000f64000c2e1900 */
[C---:B------:R-:W-:Y:S02]  /*02b0*/  IMAD.WIDE R28, R3.reuse, 0x4, R28 ;  /* 0x00000004031c7825 */ /* 0x040fe400078e021c */
[----:B------:R-:W5:Y:S02]  /*02c0*/  LDG.E.EL R20, desc[UR4][R8.64] ;  /* 0x0000000408147981 */ /* 0x000f64000c2e1900 */
[C---:B------:R-:W-:Y:S02]  /*02d0*/  IMAD.WIDE R26, R3.reuse, 0x4, R26 ;  /* 0x00000004031a7825 */ /* 0x040fe400078e021a */
[----:B------:R0:W5:Y:S04]  /*02e0*/  LDG.E.EL R16, desc[UR4][R28.64] ;  /* 0x000000041c107981 */ /* 0x000168000c2e1900 */
[----:B------:R-:W5:Y:S01]  /*02f0*/  LDG.E.128 R8, desc[UR4][R6.64+0x800] ;  /* 0x0008000406087981 */ /* 0x000f62000c1e1d00 */
[----:B------:R-:W-:-:S03]  /*0300*/  IMAD.WIDE R4, R3, 0x4, R4 ;  /* 0x0000000403047825 */ /* 0x000fc600078e0204 */
[----:B------:R-:W5:Y:S01]  /*0310*/  LDG.E.EL R2, desc[UR4][R26.64] ;  /* 0x000000041a027981 */ /* 0x000f62000c2e1900 */
[----:B------:R-:W-:-:S03]  /*0320*/  IMAD.WIDE R22, R3, 0x4, R22 ;  /* 0x0000000403167825 */ /* 0x000fc600078e0216 */
[----:B------:R-:W5:Y:S04]  /*0330*/  LDG.E.EL R4, desc[UR4][R4.64] ;  /* 0x0000000404047981 */ /* 0x000f68000c2e1900 */
[----:B------:R1:W5:Y:S01]  /*0340*/  LDG.E.EL R3, desc[UR4][R22.64] ;  /* 0x0000000416037981 */ /* 0x000362000c2e1900 */
[----:B--2---:R-:W-:-:S04]  /*0350*/  FADD R21, R21, 9.9999997473787516356e-06 ;  /* 0x3727c5ac15157421 */ /* 0x004fc80000000000 */
[----:B------:R-:W2:Y:S01]  /*0360*/  MUFU.SQRT R25, R21 ;  /* 0x0000001500197308 */ /* 0x000ea20000002000 */
[----:B---3--:R-:W-:-:S07]  /*0370*/  FADD R24, R24, 9.9999997473787516356e-06 ;  /* 0x3727c5ac18187421 */ /* 0x008fce0000000000 */
[----:B0-----:R-:W0:Y:S01]  /*0380*/  MUFU.SQRT R28, R24 ;  /* 0x00000018001c7308 */ /* 0x001e220000002000 */
[C---:B--2---:R-:W-:Y:S02]  /*0390*/  FSETP.GT.AND P0, PT, R25.reuse, 8.50705917302346158658e+37, PT ;  /* 0x7e8000001900780b */ /* 0x044fe40003f04000 */
[----:B------:R-:W-:Y:S02]  /*03a0*/  FSETP.GEU.AND P2, PT, R25, 1.175494350822287508e-38, PT ;  /* 0x008000001900780b */ /* 0x000fe40003f4e000 */
[C---:B0-----:R-:W-:Y:S02]  /*03b0*/  FSETP.GT.AND P1, PT, R28.reuse, 8.50705917302346158658e+37, PT ;  /* 0x7e8000001c00780b */ /* 0x041fe40003f24000 */
[----:B------:R-:W-:-:S07]  /*03c0*/  FSETP.GEU.AND P3, PT, R28, 1.175494350822287508e-38, PT ;  /* 0x008000001c00780b */ /* 0x000fce0003f6e000 */
[----:B------:R-:W-:Y:S01]  /*03d0*/  @P0 FMUL R25, R25, 0.25 ;  /* 0x3e80000019190820 */ /* 0x000fe20000400000 */
[----:B------:R-:W-:-:S03]  /*03e0*/  HFMA2.MMA R24, -RZ, RZ, 1.625, 0 ;  /* 0x3e800000ff187435 */ /* 0x000fc600000001ff */
[----:B------:R-:W-:Y:S01]  /*03f0*/  @!P2 FMUL R25, R25, 16777216 ;  /* 0x4b8000001919a820 */ /* 0x000fe20000400000 */
[----:B------:R-:W-:-:S04]  /*0400*/  @P1 FMUL R28, R28, 0.25 ;  /* 0x3e8000001c1c1820 */ /* 0x000fc80000400000 */
[----:B------:R-:W-:Y:S01]  /*0410*/  @!P3 FMUL R28, R28, 16777216 ;  /* 0x4b8000001c1cb820 */ /* 0x000fe20000400000 */
[----:B------:R-:W0:Y:S01]  /*0420*/  MUFU.RCP R25, R25 ;  /* 0x0000001900197308 */ /* 0x000e220000001000 */
[----:B-1----:R-:W-:-:S07]  /*0430*/  FSEL R22, R24, 1, P0 ;  /* 0x3f80000018167808 */ /* 0x002fce0000000000 */
[----:B------:R1:W2:Y:S01]  /*0440*/  MUFU.RCP R5, R28 ;  /* 0x0000001c00057308 */ /* 0x0002a20000001000 */
[----:B------:R-:W-:Y:S01]  /*0450*/  FSEL R24, R24, 1, P1 ;  /* 0x3f80000018187808 */ /* 0x000fe20000800000 */
[----:B------:R-:W-:Y:S01]  /*0460*/  @!P2 FMUL R22, R22, 16777216 ;  /* 0x4b8000001616a820 */ /* 0x000fe20000400000 */
[--C-:B----4-:R-:W-:Y:S01]  /*0470*/  FADD R13, R13, R19.reuse ;  /* 0x000000130d0d7221 */ /* 0x110fe20000000000 */
[--C-:B------:R-:W-:Y:S01]  /*0480*/  FADD R12, R12, R19.reuse ;  /* 0x000000130c0c7221 */ /* 0x100fe20000000000 */
[--C-:B------:R-:W-:Y:S01]  /*0490*/  FADD R14, R14, R19.reuse ;  /* 0x000000130e0e7221 */ /* 0x100fe20000000000 */
[----:B------:R-:W-:Y:S01]  /*04a0*/  @!P3 FMUL R24, R24, 16777216 ;  /* 0x4b8000001818b820 */ /* 0x000fe20000400000 */
[----:B------:R-:W-:Y:S01]  /*04b0*/  FADD R15, R15, R19 ;  /* 0x000000130f0f7221 */ /* 0x000fe20000000000 */
[----:B0-----:R-:W-:Y:S01]  /*04c0*/  FMUL R21, R25, R22 ;  /* 0x0000001619157220 */ /* 0x001fe20000400000 */
[C---:B-----5:R-:W-:Y:S01]  /*04d0*/  FADD R22, -R18.reuse, R12 ;  /* 0x0000000c12167221 */ /* 0x060fe20000000100 */
[C---:B------:R-:W-:Y:S01]  /*04e0*/  FADD R26, -R18.reuse, R14 ;  /* 0x0000000e121a7221 */ /* 0x040fe20000000100 */
[C---:B-1----:R-:W-:Y:S01]  /*04f0*/  FADD R28, -R18.reuse, R15 ;  /* 0x0000000f121c7221 */ /* 0x042fe20000000100 */
[----:B--2---:R-:W-:Y:S01]  /*0500*/  FMUL R5, R5, R24 ;  /* 0x0000001805057220 */ /* 0x004fe20000400000 */
[----:B------:R-:W-:-:S02]  /*0510*/  FADD R24, -R18, R13 ;  /* 0x0000000d12187221 */ /* 0x000fc40000000100 */
[----:B------:R-:W0:Y:S01]  /*0520*/  LDC.64 R18, c[0x0][0x240] ;  /* 0x00009000ff127b82 */ /* 0x000e220000000a00 */
[C---:B------:R-:W-:Y:S01]  /*0530*/  FMUL R27, R21.reuse, R22 ;  /* 0x00000016151b7220 */ /* 0x040fe20000400000 */
[C---:B------:R-:W-:Y:S01]  /*0540*/  FMUL R24, R21.reuse, R24 ;  /* 0x0000001815187220 */ /* 0x040fe20000400000 */
[C---:B------:R-:W-:Y:S01]  /*0550*/  FMUL R23, R21.reuse, R26 ;  /* 0x0000001a15177220 */ /* 0x040fe20000400000 */
[----:B------:R-:W-:Y:S01]  /*0560*/  FMUL R25, R21, R28 ;  /* 0x0000001c15197220 */ /* 0x000fe20000400000 */
[--C-:B------:R-:W-:Y:S01]  /*0570*/  FADD R9, R9, R16.reuse ;  /* 0x0000001009097221 */ /* 0x100fe20000000000 */
[--C-:B------:R-:W-:Y:S01]  /*0580*/  FADD R8, R8, R16.reuse ;  /* 0x0000001008087221 */ /* 0x100fe20000000000 */
[--C-:B------:R-:W-:Y:S01]  /*0590*/  FADD R10, R10, R16.reuse ;  /* 0x000000100a0a7221 */ /* 0x100fe20000000000 */
[----:B------:R-:W-:Y:S01]  /*05a0*/  FADD R11, R11, R16 ;  /* 0x000000100b0b7221 */ /* 0x000fe20000000000 */
[C-C-:B------:R-:W-:Y:S01]  /*05b0*/  FFMA R22, R17.reuse, R24, R20.reuse ;  /* 0x0000001811167223 */ /* 0x140fe20000000014 */
[C-C-:B------:R-:W-:Y:S01]  /*05c0*/  FFMA R21, R17.reuse, R27, R20.reuse ;  /* 0x0000001b11157223 */ /* 0x140fe20000000014 */
[C-C-:B------:R-:W-:Y:S01]  /*05d0*/  FFMA R23, R17.reuse, R23, R20.reuse ;  /* 0x0000001711177223 */ /* 0x140fe20000000014 */
[----:B------:R-:W-:Y:S01]  /*05e0*/  FFMA R17, R17, R25, R20 ;  /* 0x0000001911117223 */ /* 0x000fe20000000014 */
[C---:B------:R-:W-:Y:S01]  /*05f0*/  FADD R20, -R2.reuse, R9 ;  /* 0x0000000902147221 */ /* 0x040fe20000000100 */
[C---:B------:R-:W-:Y:S01]  /*0600*/  FADD R16, -R2.reuse, R8 ;  /* 0x0000000802107221 */ /* 0x040fe20000000100 */
[C---:B------:R-:W-:Y:S01]  /*0610*/  FADD R24, -R2.reuse, R10 ;  /* 0x0000000a02187221 */ /* 0x040fe20000000100 */
[----:B------:R-:W-:Y:S01]  /*0620*/  FADD R2, -R2, R11 ;  /* 0x0000000b02027221 */ /* 0x000fe20000000100 */
[C---:B------:R-:W-:Y:S01]  /*0630*/  FMUL R20, R5.reuse, R20 ;  /* 0x0000001405147220 */ /* 0x040fe20000400000 */
[C---:B------:R-:W-:Y:S01]  /*0640*/  FMUL R29, R5.reuse, R16 ;  /* 0x00000010051d7220 */ /* 0x040fe20000400000 */
[C---:B------:R-:W-:Y:S01]  /*0650*/  FMUL R27, R5.reuse, R24 ;  /* 0x00000018051b7220 */ /* 0x040fe20000400000 */
[----:B------:R-:W-:Y:S01]  /*0660*/  FMUL R25, R5, R2 ;  /* 0x0000000205197220 */ /* 0x000fe20000400000 */
[C-C-:B------:R-:W-:Y:S01]  /*0670*/  FFMA R5, R3.reuse, R20, R4.reuse ;  /* 0x0000001403057223 */ /* 0x140fe20000000004 */
[C-C-:B------:R-:W-:Y:S01]  /*0680*/  FFMA R20, R3.reuse, R29, R4.reuse ;  /* 0x0000001d03147223 */ /* 0x140fe20000000004 */
[C-C-:B------:R-:W-:Y:S01]  /*0690*/  FFMA R24, R3.reuse, R27, R4.reuse ;  /* 0x0000001b03187223 */ /* 0x140fe20000000004 */
[----:B------:R-:W-:Y:S01]  /*06a0*/  FFMA R25, R3, R25, R4 ;  /* 0x0000001903197223 */ /* 0x000fe20000000004 */
[----:B------:R-:W-:Y:S01]  /*06b0*/  FSETP.GEU.AND P6, PT, R17, RZ, PT ;  /* 0x000000ff1100720b */ /* 0x000fe20003fce000 */
[----:B0-----:R-:W-:Y:S01]  /*06c0*/  IMAD.WIDE R2, R0, 0x4, R18 ;  /* 0x0000000400027825 */ /* 0x001fe200078e0212 */
[----:B------:R-:W-:-:S02]  /*06d0*/  FSETP.GEU.AND P0, PT, R23, RZ, PT ;  /* 0x000000ff1700720b */ /* 0x000fc40003f0e000 */
[----:B------:R-:W-:Y:S02]  /*06e0*/  FSETP.GEU.AND P1, PT, R22, RZ, PT ;  /* 0x000000ff1600720b */ /* 0x000fe40003f2e000 */
[----:B------:R-:W-:Y:S02]  /*06f0*/  FSETP.GEU.AND P2, PT, R21, RZ, PT ;  /* 0x000000ff1500720b */ /* 0x000fe40003f4e000 */
[----:B------:R-:W-:Y:S02]  /*0700*/  SEL R19, R17, RZ, P6 ;  /* 0x000000ff11137207 */ /* 0x000fe40003000000 */
[----:B------:R-:W-:Y:S02]  /*0710*/  FSETP.GEU.AND P3, PT, R25, RZ, PT ;  /* 0x000000ff1900720b */ /* 0x000fe40003f6e000 */
[----:B------:R-:W-:Y:S02]  /*0720*/  FSETP.GEU.AND P4, PT, R24, RZ, PT ;  /* 0x000000ff1800720b */ /* 0x000fe40003f8e000 */
[----:B------:R-:W-:-:S02]  /*0730*/  FSETP.GEU.AND P5, PT, R5, RZ, PT ;  /* 0x000000ff0500720b */ /* 0x000fc40003fae000 */
[----:B------:R-:W-:Y:S02]  /*0740*/  FSETP.GEU.AND P6, PT, R20, RZ, PT ;  /* 0x000000ff1400720b */ /* 0x000fe40003fce000 */
[----:B------:R-:W-:Y:S02]  /*0750*/  SEL R18, R23, RZ, P0 ;  /* 0x000000ff17127207 */ /* 0x000fe40000000000 */
[----:B------:R-:W-:Y:S02]  /*0760*/  SEL R17, R22, RZ, P1 ;  /* 0x000000ff16117207 */ /* 0x000fe40000800000 */
[----:B------:R-:W-:Y:S02]  /*0770*/  SEL R16, R21, RZ, P2 ;  /* 0x000000ff15107207 */ /* 0x000fe40001000000 */
[----:B------:R-:W-:Y:S02]  /*0780*/  SEL R23, R25, RZ, P3 ;  /* 0x000000ff19177207 */ /* 0x000fe40001800000 */
[----:B------:R-:W-:-:S02]  /*0790*/  SEL R22, R24, RZ, P4 ;  /* 0x000000ff18167207 */ /* 0x000fc40002000000 */
[----:B------:R-:W-:Y:S02]  /*07a0*/  SEL R21, R5, RZ, P5 ;  /* 0x000000ff05157207 */ /* 0x000fe40002800000 */
[----:B------:R-:W-:Y:S01]  /*07b0*/  SEL R20, R20, RZ, P6 ;  /* 0x000000ff14147207 */ /* 0x000fe20003000000 */
[----:B------:R-:W-:Y:S04]  /*07c0*/  STG.E.128 desc[UR4][R6.64], R12 ;  /* 0x0000000c06007986 */ /* 0x000fe8000c101d04 */
[----:B------:R-:W-:Y:S04]  /*07d0*/  STG.E.128 desc[UR4][R6.64+0x800], R8 ;  /* 0x0008000806007986 */ /* 0x000fe8000c101d04 */
[----:B------:R-:W-:Y:S04]  /*07e0*/  STG.E.128 desc[UR4][R2.64], R16 ;  /* 0x0000001002007986 */ /* 0x000fe8000c101d04 */
[----:B------:R-:W-:Y:S01]  /*07f0*/  STG.E.128 desc[UR4][R2.64+0x800], R20 ;  /* 0x0008001402007986 */ /* 0x000fe2000c101d04 */
[----:B------:R-:W-:Y:S05]  /*0800*/  EXIT ;  /* 0x000000000000794d */ /* 0x000fea0003800000 */
.L_x_0:
[----:B------:R-:W-:-:S00]  /*0810*/  BRA `(.L_x_0) ;  /* 0xfffffffc00fc7947 */ /* 0x000fc0000383ffff */
[----:B------:R-:W-:-:S00]  /*0820*/  NOP ;  /* 0x0000000000007918 */ /* 0x000fc00000000000 */
        /* <DEDUP_REMOVED lines=13> */
.L_x_1:


//--------------------- .nv.global.init           --------------------------
	.section	.nv.global.init,"aw",@progbits
.nv.global.init:
	.type		_$_str,@object
	.size		_$_str,(_$_str_$_2 - _$_str)
_$_str:
        /*0000*/ 	.byte	0x5f, 0x5f, 0x43, 0x55, 0x44, 0x41, 0x5f, 0x46, 0x54, 0x5a, 0x00
	.type		_$_str_$_2,@object
	.size		_$_str_$_2,(.L_1 - _$_str_$_2)
_$_str_$_2:
        /*000b*/ 	.byte	0x5f, 0x5f, 0x43, 0x55, 0x44, 0x41, 0x5f, 0x50, 0x52, 0x45, 0x43, 0x5f, 0x53, 0x51, 0x52, 0x54
        /*001b*/ 	.byte	0x00
.L_1:


//--------------------- .nv.constant0.triton_poi_fused__native_batch_norm_legit_no_training_convolution_relu_23 --------------------------
	.section	.nv.constant0.triton_poi_fused__native_batch_norm_legit_no_training_convolution_relu_23,"a",@progbits
	.sectionflags	@""
	.align	4
.nv.constant0.triton_poi_fused__native_batch_norm_legit_no_training_convolution_relu_23:
	.zero		588
